	.headerflags	@"EF_CUDA_TEXMODE_UNIFIED EF_CUDA_64BIT_ADDRESS EF_CUDA_ACCELERATORS EF_CUDA_SM90 EF_CUDA_VIRTUAL_SM(EF_CUDA_SM90)"
	.elftype	@"ET_EXEC"


//--------------------- .nv.info                  --------------------------
	.section	.nv.info,"",@"SHT_CUDA_INFO"
	.align	4


	//----- nvinfo : EIATTR_REGCOUNT
	.align		4
        /*0000*/ 	.byte	0x04, 0x2f
        /*0002*/ 	.short	(.L_3 - .L_2)
	.align		4
.L_2:
        /*0004*/ 	.word	index@(triton_poi_fused__native_batch_norm_legit_no_training_cat_relu_34)
        /*0008*/ 	.word	0x0000001c


	//----- nvinfo : EIATTR_MIN_STACK_SIZE
	.align		4
.L_3:
        /*000c*/ 	.byte	0x04, 0x12
        /*000e*/ 	.short	(.L_5 - .L_4)
	.align		4
.L_4:
        /*0010*/ 	.word	index@(triton_poi_fused__native_batch_norm_legit_no_training_cat_relu_34)
        /*0014*/ 	.word	0x00000000


	//----- nvinfo : EIATTR_FRAME_SIZE
	.align		4
.L_5:
        /*0018*/ 	.byte	0x04, 0x11
        /*001a*/ 	.short	(.L_7 - .L_6)
	.align		4
.L_6:
        /*001c*/ 	.word	index@(triton_poi_fused__native_batch_norm_legit_no_training_cat_relu_34)
        /*0020*/ 	.word	0x00000000


	//----- nvinfo : EIATTR_MIN_STACK_SIZE
	.align		4
.L_7:
        /*0024*/ 	.byte	0x04, 0x12
        /*0026*/ 	.short	(.L_9 - .L_8)
	.align		4
.L_8:
        /*0028*/ 	.word	index@(triton_poi_fused__native_batch_norm_legit_no_training_cat_relu_34)
        /*002c*/ 	.word	0x00000000
.L_9:


//--------------------- .nv.info.triton_poi_fused__native_batch_norm_legit_no_training_cat_relu_34 --------------------------
	.section	.nv.info.triton_poi_fused__native_batch_norm_legit_no_training_cat_relu_34,"",@"SHT_CUDA_INFO"
	.sectionflags	@""
	.align	4


	//----- nvinfo : EIATTR_CUDA_API_VERSION
	.align		4
        /*0000*/ 	.byte	0x04, 0x37
        /*0002*/ 	.short	(.L_11 - .L_10)
.L_10:
        /*0004*/ 	.word	0x0000007c


	//----- nvinfo : EIATTR_KPARAM_INFO
	.align		4
.L_11:
        /*0008*/ 	.byte	0x04, 0x17
        /*000a*/ 	.short	(.L_13 - .L_12)
.L_12:
        /*000c*/ 	.word	0x00000000
        /*0010*/ 	.short	0x0008
        /*0012*/ 	.short	0x0040
        /*0014*/ 	.byte	0x00, 0xf0, 0x11, 0x00


	//----- nvinfo : EIATTR_KPARAM_INFO
	.align		4
.L_13:
        /*0018*/ 	.byte	0x04, 0x17
        /*001a*/ 	.short	(.L_15 - .L_14)
.L_14:
        /*001c*/ 	.word	0x00000000
        /*0020*/ 	.short	0x0007
        /*0022*/ 	.short	0x0038
        /*0024*/ 	.byte	0x00, 0xf4, 0x21, 0x00


	//----- nvinfo : EIATTR_KPARAM_INFO
	.align		4
.L_15:
        /*0028*/ 	.byte	0x04, 0x17
        /*002a*/ 	.short	(.L_17 - .L_16)
.L_16:
        /*002c*/ 	.word	0x00000000
        /*0030*/ 	.short	0x0006
        /*0032*/ 	.short	0x0030
        /*0034*/ 	.byte	0x00, 0xf4, 0x21, 0x00


	//----- nvinfo : EIATTR_KPARAM_INFO
	.align		4
.L_17:
        /*0038*/ 	.byte	0x04, 0x17
        /*003a*/ 	.short	(.L_19 - .L_18)
.L_18:
        /*003c*/ 	.word	0x00000000
        /*0040*/ 	.short	0x0005
        /*0042*/ 	.short	0x0028
        /*0044*/ 	.byte	0x00, 0xf4, 0x21, 0x00


	//----- nvinfo : EIATTR_KPARAM_INFO
	.align		4
.L_19:
        /*0048*/ 	.byte	0x04, 0x17
        /*004a*/ 	.short	(.L_21 - .L_20)
.L_20:
        /*004c*/ 	.word	0x00000000
        /*0050*/ 	.short	0x0004
        /*0052*/ 	.short	0x0020
        /*0054*/ 	.byte	0x00, 0xf4, 0x21, 0x00


	//----- nvinfo : EIATTR_KPARAM_INFO
	.align		4
.L_21:
        /*0058*/ 	.byte	0x04, 0x17
        /*005a*/ 	.short	(.L_23 - .L_22)
.L_22:
        /*005c*/ 	.word	0x00000000
        /*0060*/ 	.short	0x0003
        /*0062*/ 	.short	0x0018
        /*0064*/ 	.byte	0x00, 0xf4, 0x21, 0x00


	//----- nvinfo : EIATTR_KPARAM_INFO
	.align		4
.L_23:
        /*0068*/ 	.byte	0x04, 0x17
        /*006a*/ 	.short	(.L_25 - .L_24)
.L_24:
        /*006c*/ 	.word	0x00000000
        /*0070*/ 	.short	0x0002
        /*0072*/ 	.short	0x0010
        /*0074*/ 	.byte	0x00, 0xf4, 0x21, 0x00


	//----- nvinfo : EIATTR_KPARAM_INFO
	.align		4
.L_25:
        /*0078*/ 	.byte	0x04, 0x17
        /*007a*/ 	.short	(.L_27 - .L_26)
.L_26:
        /*007c*/ 	.word	0x00000000
        /*0080*/ 	.short	0x0001
        /*0082*/ 	.short	0x0008
        /*0084*/ 	.byte	0x00, 0xf4, 0x21, 0x00


	//----- nvinfo : EIATTR_KPARAM_INFO
	.align		4
.L_27:
        /*0088*/ 	.byte	0x04, 0x17
        /*008a*/ 	.short	(.L_29 - .L_28)
.L_28:
        /*008c*/ 	.word	0x00000000
        /*0090*/ 	.short	0x0000
        /*0092*/ 	.short	0x0000
        /*0094*/ 	.byte	0x00, 0xf4, 0x21, 0x00


	//----- nvinfo : EIATTR_SPARSE_MMA_MASK
	.align		4
.L_29:
        /*0098*/ 	.byte	0x03, 0x50
        /*009a*/ 	.short	0x0000


	//----- nvinfo : EIATTR_MAXREG_COUNT
	.align		4
        /*009c*/ 	.byte	0x03, 0x1b
        /*009e*/ 	.short	0x00ff


	//----- nvinfo : EIATTR_EXIT_INSTR_OFFSETS
	.align		4
        /*00a0*/ 	.byte	0x04, 0x1c
        /*00a2*/ 	.short	(.L_31 - .L_30)


	//   ....[0]....
.L_30:
        /*00a4*/ 	.word	0x00000680


	//   ....[1]....
        /*00a8*/ 	.word	0x000006a0


	//----- nvinfo : EIATTR_REQNTID
	.align		4
.L_31:
        /*00ac*/ 	.byte	0x04, 0x10
        /*00ae*/ 	.short	(.L_33 - .L_32)
.L_32:
        /*00b0*/ 	.word	0x00000080
        /*00b4*/ 	.word	0x00000001
        /*00b8*/ 	.word	0x00000001


	//----- nvinfo : EIATTR_CBANK_PARAM_SIZE
	.align		4
.L_33:
        /*00bc*/ 	.byte	0x03, 0x19
        /*00be*/ 	.short	0x0044


	//----- nvinfo : EIATTR_PARAM_CBANK
	.align		4
        /*00c0*/ 	.byte	0x04, 0x0a
        /*00c2*/ 	.short	(.L_35 - .L_34)
	.align		4
.L_34:
        /*00c4*/ 	.word	index@(.nv.constant0.triton_poi_fused__native_batch_norm_legit_no_training_cat_relu_34)
        /*00c8*/ 	.short	0x0210
        /*00ca*/ 	.short	0x0044


	//----- nvinfo : EIATTR_SW_WAR
	.align		4
.L_35:
        /*00cc*/ 	.byte	0x04, 0x36
        /*00ce*/ 	.short	(.L_37 - .L_36)
.L_36:
        /*00d0*/ 	.word	0x00000008
.L_37:


//--------------------- .nv.callgraph             --------------------------
	.section	.nv.callgraph,"",@"SHT_CUDA_CALLGRAPH"
	.align	4
	.sectionentsize	8
	.align		4
        /*0000*/ 	.word	0x00000000
	.align		4
        /*0004*/ 	.word	0xffffffff
	.align		4
        /*0008*/ 	.word	0x00000000
	.align		4
        /*000c*/ 	.word	0xfffffffe
	.align		4
        /*0010*/ 	.word	0x00000000
	.align		4
        /*0014*/ 	.word	0xfffffffd
	.align		4
        /*0018*/ 	.word	0x00000000
	.align		4
        /*001c*/ 	.word	0xfffffffc


//--------------------- .nv.constant4             --------------------------
	.section	.nv.constant4,"a",@progbits
	.align	8
	.align		8
.nv.constant4:
        /*0000*/ 	.dword	_$_str
	.align		8
        /*0008*/ 	.dword	_$_str_$_2


//--------------------- .text.triton_poi_fused__native_batch_norm_legit_no_training_cat_relu_34 --------------------------
	.section	.text.triton_poi_fused__native_batch_norm_legit_no_training_cat_relu_34,"ax",@progbits
	.align	128
        .global         triton_poi_fused__native_batch_norm_legit_no_training_cat_relu_34
        .type           triton_poi_fused__native_batch_norm_legit_no_training_cat_relu_34,@function
        .size           triton_poi_fused__native_batch_norm_legit_no_training_cat_relu_34,(.L_x_1 - triton_poi_fused__native_batch_norm_legit_no_training_cat_relu_34)
        .other          triton_poi_fused__native_batch_norm_legit_no_training_cat_relu_34,@"STO_CUDA_ENTRY STV_DEFAULT"
triton_poi_fused__native_batch_norm_legit_no_training_cat_relu_34:
.text.triton_poi_fused__native_batch_norm_legit_no_training_cat_relu_34:
[----:B------:R-:W0:Y:S01]  /*0000*/  LDC R1, c[0x0][0x28] ;  /* 0x00000a00ff017b82 */ /* 0x000e220000000800 */
[----:B------:R-:W1:Y:S07]  /*0010*/  S2R R0, SR_TID.X ;  /* 0x0000000000007919 */ /* 0x000e6e0000002100 */
[----:B------:R-:W2:Y:S01]  /*0020*/  LDC.64 R4, c[0x0][0x228] ;  /* 0x00008a00ff047b82 */ /* 0x000ea20000000a00 */
[----:B------:R-:W-:Y:S01]  /*0030*/  IMAD.MOV.U32 R6, RZ, RZ, RZ ;  /* 0x000000ffff067224 */ /* 0x000fe200078e00ff */
[----:B------:R-:W-:Y:S01]  /*0040*/  ULDC.64 UR4, c[0x0][0x208] ;  /* 0x0000820000047ab9 */ /* 0x000fe20000000a00 */
[----:B------:R-:W3:Y:S01]  /*0050*/  S2R R3, SR_CTAID.X ;  /* 0x0000000000037919 */ /* 0x000ee20000002500 */
[----:B------:R-:W-:Y:S01]  /*0060*/  HFMA2.MMA R10, -RZ, RZ, 0, 0 ;  /* 0x00000000ff0a7435 */ /* 0x000fe200000001ff */
[----:B------:R-:W-:-:S03]  /*0070*/  ULDC.64 UR6, c[0x0][0x218] ;  /* 0x0000860000067ab9 */ /* 0x000fc60000000a00 */
[----:B------:R-:W4:Y:S01]  /*0080*/  LDC.64 R14, c[0x0][0x220] ;  /* 0x00008800ff0e7b82 */ /* 0x000f220000000a00 */
[----:B-1----:R-:W-:-:S05]  /*0090*/  IMAD.SHL.U32 R0, R0, 0x2, RZ ;  /* 0x0000000200007824 */ /* 0x002fca00078e00ff */
[----:B------:R-:W-:-:S05]  /*00a0*/  LOP3.LUT R0, R0, 0xfe, RZ, 0xc0, !PT ;  /* 0x000000fe00007812 */ /* 0x000fca00078ec0ff */
[----:B---3--:R-:W-:-:S05]  /*00b0*/  IMAD R0, R3, 0x100, R0 ;  /* 0x0000010003007824 */ /* 0x008fca00078e0200 */
[----:B------:R-:W-:Y:S02]  /*00c0*/  SHF.R.S32.HI R3, RZ, 0x1f, R0 ;  /* 0x0000001fff037819 */ /* 0x000fe40000011400 */
[----:B------:R-:W-:Y:S02]  /*00d0*/  ISETP.GE.AND P0, PT, R0, 0x3580, PT ;  /* 0x000035800000780c */ /* 0x000fe40003f06270 */
[----:B------:R-:W-:-:S04]  /*00e0*/  LEA.HI R3, R3, R0, RZ, 0x4 ;  /* 0x0000000003037211 */ /* 0x000fc800078f20ff */
[----:B------:R-:W-:-:S05]  /*00f0*/  SHF.R.S32.HI R11, RZ, 0x4, R3 ;  /* 0x00000004ff0b7819 */ /* 0x000fca0000011403 */
[----:B------:R-:W-:-:S05]  /*0100*/  IMAD.HI R2, R11, 0x4c8f8d29, RZ ;  /* 0x4c8f8d290b027827 */ /* 0x000fca00078e02ff */
[----:B------:R-:W-:-:S04]  /*0110*/  SHF.R.U32.HI R7, RZ, 0x1f, R2 ;  /* 0x0000001fff077819 */ /* 0x000fc80000011602 */
[----:B------:R-:W-:-:S05]  /*0120*/  LEA.HI.SX32 R2, R2, R7, 0x1a ;  /* 0x0000000702027211 */ /* 0x000fca00078fd2ff */
[----:B------:R-:W-:-:S04]  /*0130*/  IMAD R11, R2, -0xd6, R11 ;  /* 0xffffff2a020b7824 */ /* 0x000fc800078e020b */
[----:B--2---:R-:W-:-:S05]  /*0140*/  IMAD.WIDE R4, R11, 0x4, R4 ;  /* 0x000000040b047825 */ /* 0x004fca00078e0204 */
[----:B------:R-:W2:Y:S01]  /*0150*/  @!P0 LDG.E.EL R6, desc[UR4][R4.64] ;  /* 0x0000000404068981 */ /* 0x000ea2000c2e1900 */
[----:B------:R-:W-:-:S03]  /*0160*/  IMAD.HI R2, R0, 0x4c8f8d29, RZ ;  /* 0x4c8f8d2900027827 */ /* 0x000fc600078e02ff */
[----:B------:R1:W3:Y:S01]  /*0170*/  @!P0 LDG.E.EL R10, desc[UR4][R4.64] ;  /* 0x00000004040a8981 */ /* 0x0002e2000c2e1900 */
[----:B------:R-:W-:Y:S01]  /*0180*/  IMAD.SHL.U32 R8, R11, 0x10, RZ ;  /* 0x000000100b087824 */ /* 0x000fe200078e00ff */
[----:B------:R-:W-:-:S04]  /*0190*/  SHF.R.U32.HI R7, RZ, 0x1f, R2 ;  /* 0x0000001fff077819 */ /* 0x000fc80000011602 */
[----:B------:R-:W-:Y:S02]  /*01a0*/  LEA.HI.SX32 R17, R2, R7, 0x16 ;  /* 0x0000000702117211 */ /* 0x000fe400078fb2ff */
[----:B------:R-:W-:Y:S02]  /*01b0*/  LOP3.LUT R7, R3, 0xfffffff0, RZ, 0xc0, !PT ;  /* 0xfffffff003077812 */ /* 0x000fe400078ec0ff */
[----:B------:R-:W5:Y:S01]  /*01c0*/  LDC.64 R2, c[0x0][0x210] ;  /* 0x00008400ff027b82 */ /* 0x000f620000000a00 */
[C---:B------:R-:W-:Y:S02]  /*01d0*/  IMAD R9, R17.reuse, 0xc0, RZ ;  /* 0x000000c011097824 */ /* 0x040fe400078e02ff */
[----:B------:R-:W-:Y:S02]  /*01e0*/  IMAD.IADD R7, R0, 0x1, -R7 ;  /* 0x0000000100077824 */ /* 0x000fe400078e0a07 */
[----:B-1----:R-:W-:Y:S01]  /*01f0*/  IMAD R4, R17, -0xd60, R0 ;  /* 0xfffff2a011047824 */ /* 0x002fe200078e0200 */
[----:B------:R-:W-:-:S02]  /*0200*/  SHF.R.S32.HI R13, RZ, 0x1f, R9 ;  /* 0x0000001fff0d7819 */ /* 0x000fc40000011409 */
[----:B------:R-:W-:Y:S01]  /*0210*/  IADD3 R18, P1, P2, R8, R7, R9 ;  /* 0x0000000708127210 */ /* 0x000fe20007a3e009 */
[----:B------:R-:W-:Y:S01]  /*0220*/  IMAD R25, R17, 0xca0, R4 ;  /* 0x00000ca011197824 */ /* 0x000fe200078e0204 */
[----:B------:R-:W-:Y:S02]  /*0230*/  SHF.R.S32.HI R8, RZ, 0x1f, R8 ;  /* 0x0000001fff087819 */ /* 0x000fe40000011408 */
[----:B------:R-:W-:Y:S02]  /*0240*/  CS2R R4, SRZ ;  /* 0x0000000000047805 */ /* 0x000fe4000001ff00 */
[----:B------:R-:W-:Y:S02]  /*0250*/  SHF.R.S32.HI R7, RZ, 0x1f, R7 ;  /* 0x0000001fff077819 */ /* 0x000fe40000011407 */
[----:B------:R-:W-:Y:S02]  /*0260*/  LEA R16, P3, R18, UR6, 0x2 ;  /* 0x0000000612107c11 */ /* 0x000fe4000f8610ff */
[----:B------:R-:W-:-:S02]  /*0270*/  IADD3.X R7, R8, R7, R13, P1, P2 ;  /* 0x0000000708077210 */ /* 0x000fc40000fe440d */
[----:B------:R-:W1:Y:S01]  /*0280*/  LDC.64 R12, c[0x0][0x230] ;  /* 0x00008c00ff0c7b82 */ /* 0x000e620000000a00 */
[C---:B------:R-:W-:Y:S02]  /*0290*/  ISETP.GE.AND P2, PT, R11.reuse, 0xca, PT ;  /* 0x000000ca0b00780c */ /* 0x040fe40003f46270 */
[----:B------:R-:W-:Y:S02]  /*02a0*/  ISETP.GT.AND P1, PT, R11, 0xc9, !P0 ;  /* 0x000000c90b00780c */ /* 0x000fe40004724270 */
[----:B------:R-:W-:Y:S01]  /*02b0*/  ISETP.LT.AND P4, PT, R0, 0x3580, !P2 ;  /* 0x000035800000780c */ /* 0x000fe20005781270 */
[----:B-----5:R-:W-:Y:S01]  /*02c0*/  IMAD.WIDE R24, R25, 0x4, R2 ;  /* 0x0000000419187825 */ /* 0x020fe200078e0202 */
[----:B------:R-:W-:Y:S01]  /*02d0*/  CS2R R2, SRZ ;  /* 0x0000000000027805 */ /* 0x000fe2000001ff00 */
[----:B------:R-:W5:Y:S01]  /*02e0*/  LDC.64 R8, c[0x0][0x238] ;  /* 0x00008e00ff087b82 */ /* 0x000f620000000a00 */
[----:B------:R-:W-:Y:S01]  /*02f0*/  LEA.HI.X R17, R18, UR7, R7, 0x2, P3 ;  /* 0x0000000712117c11 */ /* 0x000fe200098f1407 */
[----:B----4-:R-:W-:Y:S01]  /*0300*/  IMAD.WIDE R22, R11, 0x4, R14 ;  /* 0x000000040b167825 */ /* 0x010fe200078e020e */
[----:B------:R-:W-:-:S02]  /*0310*/  MOV R7, RZ ;  /* 0x000000ff00077202 */ /* 0x000fc40000000f00 */
[----:B------:R-:W-:-:S03]  /*0320*/  CS2R R14, SRZ ;  /* 0x00000000000e7805 */ /* 0x000fc6000001ff00 */
[----:B------:R-:W4:Y:S04]  /*0330*/  @P1 LDG.E.64 R4, desc[UR4][R16.64+-0x3280] ;  /* 0xffcd800410041981 */ /* 0x000f28000c1e1b00 */
[----:B------:R-:W4:Y:S01]  /*0340*/  @P4 LDG.E.64 R2, desc[UR4][R24.64] ;  /* 0x0000000418024981 */ /* 0x000f22000c1e1b00 */
[----:B-1----:R-:W-:-:S03]  /*0350*/  IMAD.WIDE R12, R11, 0x4, R12 ;  /* 0x000000040b0c7825 */ /* 0x002fc600078e020c */
[----:B------:R-:W4:Y:S04]  /*0360*/  @!P0 LDG.E.EL R7, desc[UR4][R22.64] ;  /* 0x0000000416078981 */ /* 0x000f28000c2e1900 */
[----:B------:R-:W4:Y:S01]  /*0370*/  @!P0 LDG.E.EL R14, desc[UR4][R22.64] ;  /* 0x00000004160e8981 */ /* 0x000f22000c2e1900 */
[----:B-----5:R-:W-:Y:S01]  /*0380*/  IMAD.WIDE R8, R11, 0x4, R8 ;  /* 0x000000040b087825 */ /* 0x020fe200078e0208 */
[----:B------:R-:W-:-:S03]  /*0390*/  HFMA2.MMA R11, -RZ, RZ, 0, 0 ;  /* 0x00000000ff0b7435 */ /* 0x000fc600000001ff */
[----:B------:R-:W-:Y:S01]  /*03a0*/  IMAD.MOV.U32 R20, RZ, RZ, RZ ;  /* 0x000000ffff147224 */ /* 0x000fe200078e00ff */
[----:B------:R-:W5:Y:S01]  /*03b0*/  @!P0 LDG.E.EL R15, desc[UR4][R8.64] ;  /* 0x00000004080f8981 */ /* 0x000f62000c2e1900 */
[----:B------:R-:W-:-:S04]  /*03c0*/  IMAD.MOV.U32 R18, RZ, RZ, RZ ;  /* 0x000000ffff127224 */ /* 0x000fc800078e00ff */
[----:B------:R-:W5:Y:S04]  /*03d0*/  @!P0 LDG.E.EL R20, desc[UR4][R12.64] ;  /* 0x000000040c148981 */ /* 0x000f68000c2e1900 */
[----:B------:R1:W5:Y:S04]  /*03e0*/  @!P0 LDG.E.EL R18, desc[UR4][R12.64] ;  /* 0x000000040c128981 */ /* 0x000368000c2e1900 */
[----:B------:R1:W5:Y:S01]  /*03f0*/  @!P0 LDG.E.EL R11, desc[UR4][R8.64] ;  /* 0x00000004080b8981 */ /* 0x000362000c2e1900 */
[----:B------:R-:W-:Y:S01]  /*0400*/  IMAD.MOV.U32 R21, RZ, RZ, 0x3e800000 ;  /* 0x3e800000ff157424 */ /* 0x000fe200078e00ff */
[----:B01----:R-:W0:Y:S08]  /*0410*/  LDC.64 R12, c[0x0][0x240] ;  /* 0x00009000ff0c7b82 */ /* 0x003e300000000a00 */
[----:B------:R-:W1:Y:S01]  /*0420*/  LDC.64 R8, c[0x0][0x248] ;  /* 0x00009200ff087b82 */ /* 0x000e620000000a00 */
[----:B0-----:R-:W-:-:S04]  /*0430*/  IMAD.WIDE R12, R0, 0x4, R12 ;  /* 0x00000004000c7825 */ /* 0x001fc800078e020c */
[----:B-1----:R-:W-:-:S04]  /*0440*/  IMAD.WIDE R8, R0, 0x4, R8 ;  /* 0x0000000400087825 */ /* 0x002fc800078e0208 */
[----:B--2---:R-:W-:-:S04]  /*0450*/  FADD R6, R6, 9.9999997473787516356e-06 ;  /* 0x3727c5ac06067421 */ /* 0x004fc80000000000 */
[----:B------:R-:W0:Y:S01]  /*0460*/  MUFU.SQRT R16, R6 ;  /* 0x0000000600107308 */ /* 0x000e220000002000 */
[----:B---3--:R-:W-:-:S07]  /*0470*/  FADD R10, R10, 9.9999997473787516356e-06 ;  /* 0x3727c5ac0a0a7421 */ /* 0x008fce0000000000 */
[----:B------:R-:W1:Y:S01]  /*0480*/  MUFU.SQRT R17, R10 ;  /* 0x0000000a00117308 */ /* 0x000e620000002000 */
[C---:B0-----:R-:W-:Y:S02]  /*0490*/  FSETP.GT.AND P6, PT, R16.reuse, 8.50705917302346158658e+37, PT ;  /* 0x7e8000001000780b */ /* 0x041fe40003fc4000 */
[----:B------:R-:W-:Y:S02]  /*04a0*/  FSETP.GEU.AND P3, PT, R16, 1.175494350822287508e-38, PT ;  /* 0x008000001000780b */ /* 0x000fe40003f6e000 */
[----:B------:R-:W-:Y:S02]  /*04b0*/  FSEL R19, R21, 1, P6 ;  /* 0x3f80000015137808 */ /* 0x000fe40003000000 */
[----:B-1----:R-:W-:-:S07]  /*04c0*/  FSETP.GT.AND P5, PT, R17, 8.50705917302346158658e+37, PT ;  /* 0x7e8000001100780b */ /* 0x002fce0003fa4000 */
[----:B------:R-:W-:Y:S01]  /*04d0*/  @P6 FMUL R16, R16, 0.25 ;  /* 0x3e80000010106820 */ /* 0x000fe20000400000 */
[----:B------:R-:W-:-:S03]  /*04e0*/  FSETP.GEU.AND P6, PT, R17, 1.175494350822287508e-38, PT ;  /* 0x008000001100780b */ /* 0x000fc60003fce000 */
[----:B------:R-:W-:Y:S02]  /*04f0*/  @!P3 FMUL R16, R16, 16777216 ;  /* 0x4b8000001010b820 */ /* 0x000fe40000400000 */
[----:B------:R-:W-:-:S08]  /*0500*/  @P5 FMUL R17, R17, 0.25 ;  /* 0x3e80000011115820 */ /* 0x000fd00000400000 */
[----:B------:R-:W-:Y:S01]  /*0510*/  @!P6 FMUL R17, R17, 16777216 ;  /* 0x4b8000001111e820 */ /* 0x000fe20000400000 */
[----:B------:R-:W0:Y:S01]  /*0520*/  MUFU.RCP R16, R16 ;  /* 0x0000001000107308 */ /* 0x000e220000001000 */
[----:B------:R-:W-:-:S07]  /*0530*/  FSEL R6, R21, 1, P5 ;  /* 0x3f80000015067808 */ /* 0x000fce0002800000 */
[----:B------:R-:W1:Y:S01]  /*0540*/  MUFU.RCP R17, R17 ;  /* 0x0000001100117308 */ /* 0x000e620000001000 */
[----:B----4-:R-:W-:Y:S02]  /*0550*/  SEL R2, R2, RZ, P4 ;  /* 0x000000ff02027207 */ /* 0x010fe40002000000 */
[----:B------:R-:W-:Y:S01]  /*0560*/  SEL R3, R3, RZ, P4 ;  /* 0x000000ff03037207 */ /* 0x000fe20002000000 */
[----:B------:R-:W-:Y:S01]  /*0570*/  @!P3 FMUL R19, R19, 16777216 ;  /* 0x4b8000001313b820 */ /* 0x000fe20000400000 */
[----:B------:R-:W-:Y:S01]  /*0580*/  @P2 SEL R2, R4, RZ, P1 ;  /* 0x000000ff04022207 */ /* 0x000fe20000800000 */
[----:B------:R-:W-:Y:S01]  /*0590*/  @!P6 FMUL R6, R6, 16777216 ;  /* 0x4b8000000606e820 */ /* 0x000fe20000400000 */
[----:B------:R-:W-:Y:S01]  /*05a0*/  @P2 SEL R3, R5, RZ, P1 ;  /* 0x000000ff05032207 */ /* 0x000fe20000800000 */
[----:B0-----:R-:W-:Y:S02]  /*05b0*/  FMUL R16, R16, R19 ;  /* 0x0000001310107220 */ /* 0x001fe40000400000 */
[----:B------:R-:W-:-:S02]  /*05c0*/  FADD R7, R2, -R7 ;  /* 0x8000000702077221 */ /* 0x000fc40000000000 */
[----:B------:R-:W-:Y:S01]  /*05d0*/  FADD R14, R3, -R14 ;  /* 0x8000000e030e7221 */ /* 0x000fe20000000000 */
[----:B-1----:R-:W-:Y:S01]  /*05e0*/  FMUL R17, R17, R6 ;  /* 0x0000000611117220 */ /* 0x002fe20000400000 */
[----:B------:R-:W-:-:S03]  /*05f0*/  FMUL R16, R7, R16 ;  /* 0x0000001007107220 */ /* 0x000fc60000400000 */
[----:B------:R-:W-:Y:S01]  /*0600*/  FMUL R14, R14, R17 ;  /* 0x000000110e0e7220 */ /* 0x000fe20000400000 */
[----:B-----5:R-:W-:Y:S01]  /*0610*/  FFMA R15, R16, R20, R15 ;  /* 0x00000014100f7223 */ /* 0x020fe2000000000f */
[----:B------:R0:W-:Y:S02]  /*0620*/  @!P0 STG.E.64 desc[UR4][R12.64], R2 ;  /* 0x000000020c008986 */ /* 0x0001e4000c101b04 */
[----:B------:R-:W-:Y:S02]  /*0630*/  FFMA R11, R14, R18, R11 ;  /* 0x000000120e0b7223 */ /* 0x000fe4000000000b */
[----:B------:R-:W-:-:S03]  /*0640*/  FSETP.GEU.AND P1, PT, R15, RZ, PT ;  /* 0x000000ff0f00720b */ /* 0x000fc60003f2e000 */
[----:B------:R-:W-:Y:S02]  /*0650*/  FSETP.GEU.AND P2, PT, R11, RZ, PT ;  /* 0x000000ff0b00720b */ /* 0x000fe40003f4e000 */
[----:B------:R-:W-:Y:S02]  /*0660*/  FSEL R10, R15, RZ, P1 ;  /* 0x000000ff0f0a7208 */ /* 0x000fe40000800000 */
[----:B------:R-:W-:Y:S01]  /*0670*/  FSEL R11, R11, RZ, P2 ;  /* 0x000000ff0b0b7208 */ /* 0x000fe20001000000 */
[----:B0-----:R-:W-:Y:S08]  /*0680*/  @P0 EXIT ;  /* 0x000000000000094d */ /* 0x001ff00003800000 */
[----:B------:R-:W-:Y:S01]  /*0690*/  STG.E.64 desc[UR4][R8.64], R10 ;  /* 0x0000000a08007986 */ /* 0x000fe2000c101b04 */
[----:B------:R-:W-:Y:S05]  /*06a0*/  EXIT ;  /* 0x000000000000794d */ /* 0x000fea0003800000 */
.L_x_0:
[----:B------:R-:W-:-:S00]  /*06b0*/  BRA `(.L_x_0) ;  /* 0xfffffffc00fc7947 */ /* 0x000fc0000383ffff */
[----:B------:R-:W-:-:S00]  /*06c0*/  NOP ;  /* 0x0000000000007918 */ /* 0x000fc00000000000 */
        /* <DEDUP_REMOVED lines=11> */
.L_x_1:


//--------------------- .nv.global.init           --------------------------
	.section	.nv.global.init,"aw",@progbits
.nv.global.init:
	.type		_$_str,@object
	.size		_$_str,(_$_str_$_2 - _$_str)
_$_str:
        /*0000*/ 	.byte	0x5f, 0x5f, 0x43, 0x55, 0x44, 0x41, 0x5f, 0x46, 0x54, 0x5a, 0x00
	.type		_$_str_$_2,@object
	.size		_$_str_$_2,(.L_1 - _$_str_$_2)
_$_str_$_2:
        /*000b*/ 	.byte	0x5f, 0x5f, 0x43, 0x55, 0x44, 0x41, 0x5f, 0x50, 0x52, 0x45, 0x43, 0x5f, 0x53, 0x51, 0x52, 0x54
        /*001b*/ 	.byte	0x00
.L_1:


//--------------------- .nv.constant0.triton_poi_fused__native_batch_norm_legit_no_training_cat_relu_34 --------------------------
	.section	.nv.constant0.triton_poi_fused__native_batch_norm_legit_no_training_cat_relu_34,"a",@progbits
	.sectionflags	@""
	.align	4
.nv.constant0.triton_poi_fused__native_batch_norm_legit_no_training_cat_relu_34:
	.zero		596
